	.headerflags	@"EF_CUDA_TEXMODE_UNIFIED EF_CUDA_64BIT_ADDRESS EF_CUDA_ACCELERATORS EF_CUDA_SM90 EF_CUDA_VIRTUAL_SM(EF_CUDA_SM90)"
	.elftype	@"ET_EXEC"


//--------------------- .nv.info                  --------------------------
	.section	.nv.info,"",@"SHT_CUDA_INFO"
	.align	4


	//----- nvinfo : EIATTR_REGCOUNT
	.align		4
        /*0000*/ 	.byte	0x04, 0x2f
        /*0002*/ 	.short	(.L_3 - .L_2)
	.align		4
.L_2:
        /*0004*/ 	.word	index@(triton_poi_fused__native_batch_norm_legit_no_training__prelu_kernel_add_44)
        /*0008*/ 	.word	0x0000001c


	//----- nvinfo : EIATTR_MIN_STACK_SIZE
	.align		4
.L_3:
        /*000c*/ 	.byte	0x04, 0x12
        /*000e*/ 	.short	(.L_5 - .L_4)
	.align		4
.L_4:
        /*0010*/ 	.word	index@(triton_poi_fused__native_batch_norm_legit_no_training__prelu_kernel_add_44)
        /*0014*/ 	.word	0x00000000


	//----- nvinfo : EIATTR_FRAME_SIZE
	.align		4
.L_5:
        /*0018*/ 	.byte	0x04, 0x11
        /*001a*/ 	.short	(.L_7 - .L_6)
	.align		4
.L_6:
        /*001c*/ 	.word	index@(triton_poi_fused__native_batch_norm_legit_no_training__prelu_kernel_add_44)
        /*0020*/ 	.word	0x00000000


	//----- nvinfo : EIATTR_MIN_STACK_SIZE
	.align		4
.L_7:
        /*0024*/ 	.byte	0x04, 0x12
        /*0026*/ 	.short	(.L_9 - .L_8)
	.align		4
.L_8:
        /*0028*/ 	.word	index@(triton_poi_fused__native_batch_norm_legit_no_training__prelu_kernel_add_44)
        /*002c*/ 	.word	0x00000000
.L_9:


//--------------------- .nv.info.triton_poi_fused__native_batch_norm_legit_no_training__prelu_kernel_add_44 --------------------------
	.section	.nv.info.triton_poi_fused__native_batch_norm_legit_no_training__prelu_kernel_add_44,"",@"SHT_CUDA_INFO"
	.sectionflags	@""
	.align	4


	//----- nvinfo : EIATTR_CUDA_API_VERSION
	.align		4
        /*0000*/ 	.byte	0x04, 0x37
        /*0002*/ 	.short	(.L_11 - .L_10)
.L_10:
        /*0004*/ 	.word	0x0000007c


	//----- nvinfo : EIATTR_KPARAM_INFO
	.align		4
.L_11:
        /*0008*/ 	.byte	0x04, 0x17
        /*000a*/ 	.short	(.L_13 - .L_12)
.L_12:
        /*000c*/ 	.word	0x00000000
        /*0010*/ 	.short	0x000a
        /*0012*/ 	.short	0x0050
        /*0014*/ 	.byte	0x00, 0xf0, 0x11, 0x00


	//----- nvinfo : EIATTR_KPARAM_INFO
	.align		4
.L_13:
        /*0018*/ 	.byte	0x04, 0x17
        /*001a*/ 	.short	(.L_15 - .L_14)
.L_14:
        /*001c*/ 	.word	0x00000000
        /*0020*/ 	.short	0x0009
        /*0022*/ 	.short	0x0048
        /*0024*/ 	.byte	0x00, 0xf4, 0x21, 0x00


	//----- nvinfo : EIATTR_KPARAM_INFO
	.align		4
.L_15:
        /*0028*/ 	.byte	0x04, 0x17
        /*002a*/ 	.short	(.L_17 - .L_16)
.L_16:
        /*002c*/ 	.word	0x00000000
        /*0030*/ 	.short	0x0008
        /*0032*/ 	.short	0x0040
        /*0034*/ 	.byte	0x00, 0xf4, 0x21, 0x00


	//----- nvinfo : EIATTR_KPARAM_INFO
	.align		4
.L_17:
        /*0038*/ 	.byte	0x04, 0x17
        /*003a*/ 	.short	(.L_19 - .L_18)
.L_18:
        /*003c*/ 	.word	0x00000000
        /*0040*/ 	.short	0x0007
        /*0042*/ 	.short	0x0038
        /*0044*/ 	.byte	0x00, 0xf4, 0x21, 0x00


	//----- nvinfo : EIATTR_KPARAM_INFO
	.align		4
.L_19:
        /*0048*/ 	.byte	0x04, 0x17
        /*004a*/ 	.short	(.L_21 - .L_20)
.L_20:
        /*004c*/ 	.word	0x00000000
        /*0050*/ 	.short	0x0006
        /*0052*/ 	.short	0x0030
        /*0054*/ 	.byte	0x00, 0xf4, 0x21, 0x00


	//----- nvinfo : EIATTR_KPARAM_INFO
	.align		4
.L_21:
        /*0058*/ 	.byte	0x04, 0x17
        /*005a*/ 	.short	(.L_23 - .L_22)
.L_22:
        /*005c*/ 	.word	0x00000000
        /*0060*/ 	.short	0x0005
        /*0062*/ 	.short	0x0028
        /*0064*/ 	.byte	0x00, 0xf4, 0x21, 0x00


	//----- nvinfo : EIATTR_KPARAM_INFO
	.align		4
.L_23:
        /*0068*/ 	.byte	0x04, 0x17
        /*006a*/ 	.short	(.L_25 - .L_24)
.L_24:
        /*006c*/ 	.word	0x00000000
        /*0070*/ 	.short	0x0004
        /*0072*/ 	.short	0x0020
        /*0074*/ 	.byte	0x00, 0xf4, 0x21, 0x00


	//----- nvinfo : EIATTR_KPARAM_INFO
	.align		4
.L_25:
        /*0078*/ 	.byte	0x04, 0x17
        /*007a*/ 	.short	(.L_27 - .L_26)
.L_26:
        /*007c*/ 	.word	0x00000000
        /*0080*/ 	.short	0x0003
        /*0082*/ 	.short	0x0018
        /*0084*/ 	.byte	0x00, 0xf4, 0x21, 0x00


	//----- nvinfo : EIATTR_KPARAM_INFO
	.align		4
.L_27:
        /*0088*/ 	.byte	0x04, 0x17
        /*008a*/ 	.short	(.L_29 - .L_28)
.L_28:
        /*008c*/ 	.word	0x00000000
        /*0090*/ 	.short	0x0002
        /*0092*/ 	.short	0x0010
        /*0094*/ 	.byte	0x00, 0xf4, 0x21, 0x00


	//----- nvinfo : EIATTR_KPARAM_INFO
	.align		4
.L_29:
        /*0098*/ 	.byte	0x04, 0x17
        /*009a*/ 	.short	(.L_31 - .L_30)
.L_30:
        /*009c*/ 	.word	0x00000000
        /*00a0*/ 	.short	0x0001
        /*00a2*/ 	.short	0x0008
        /*00a4*/ 	.byte	0x00, 0xf4, 0x21, 0x00


	//----- nvinfo : EIATTR_KPARAM_INFO
	.align		4
.L_31:
        /*00a8*/ 	.byte	0x04, 0x17
        /*00aa*/ 	.short	(.L_33 - .L_32)
.L_32:
        /*00ac*/ 	.word	0x00000000
        /*00b0*/ 	.short	0x0000
        /*00b2*/ 	.short	0x0000
        /*00b4*/ 	.byte	0x00, 0xf4, 0x21, 0x00


	//----- nvinfo : EIATTR_SPARSE_MMA_MASK
	.align		4
.L_33:
        /*00b8*/ 	.byte	0x03, 0x50
        /*00ba*/ 	.short	0x0000


	//----- nvinfo : EIATTR_MAXREG_COUNT
	.align		4
        /*00bc*/ 	.byte	0x03, 0x1b
        /*00be*/ 	.short	0x00ff


	//----- nvinfo : EIATTR_EXIT_INSTR_OFFSETS
	.align		4
        /*00c0*/ 	.byte	0x04, 0x1c
        /*00c2*/ 	.short	(.L_35 - .L_34)


	//   ....[0]....
.L_34:
        /*00c4*/ 	.word	0x000004a0


	//----- nvinfo : EIATTR_REQNTID
	.align		4
.L_35:
        /*00c8*/ 	.byte	0x04, 0x10
        /*00ca*/ 	.short	(.L_37 - .L_36)
.L_36:
        /*00cc*/ 	.word	0x00000080
        /*00d0*/ 	.word	0x00000001
        /*00d4*/ 	.word	0x00000001


	//----- nvinfo : EIATTR_CBANK_PARAM_SIZE
	.align		4
.L_37:
        /*00d8*/ 	.byte	0x03, 0x19
        /*00da*/ 	.short	0x0054


	//----- nvinfo : EIATTR_PARAM_CBANK
	.align		4
        /*00dc*/ 	.byte	0x04, 0x0a
        /*00de*/ 	.short	(.L_39 - .L_38)
	.align		4
.L_38:
        /*00e0*/ 	.word	index@(.nv.constant0.triton_poi_fused__native_batch_norm_legit_no_training__prelu_kernel_add_44)
        /*00e4*/ 	.short	0x0210
        /*00e6*/ 	.short	0x0054


	//----- nvinfo : EIATTR_SW_WAR
	.align		4
.L_39:
        /*00e8*/ 	.byte	0x04, 0x36
        /*00ea*/ 	.short	(.L_41 - .L_40)
.L_40:
        /*00ec*/ 	.word	0x00000008
.L_41:


//--------------------- .nv.callgraph             --------------------------
	.section	.nv.callgraph,"",@"SHT_CUDA_CALLGRAPH"
	.align	4
	.sectionentsize	8
	.align		4
        /*0000*/ 	.word	0x00000000
	.align		4
        /*0004*/ 	.word	0xffffffff
	.align		4
        /*0008*/ 	.word	0x00000000
	.align		4
        /*000c*/ 	.word	0xfffffffe
	.align		4
        /*0010*/ 	.word	0x00000000
	.align		4
        /*0014*/ 	.word	0xfffffffd
	.align		4
        /*0018*/ 	.word	0x00000000
	.align		4
        /*001c*/ 	.word	0xfffffffc


//--------------------- .nv.constant4             --------------------------
	.section	.nv.constant4,"a",@progbits
	.align	8
	.align		8
.nv.constant4:
        /*0000*/ 	.dword	_$_str
	.align		8
        /*0008*/ 	.dword	_$_str_$_2


//--------------------- .text.triton_poi_fused__native_batch_norm_legit_no_training__prelu_kernel_add_44 --------------------------
	.section	.text.triton_poi_fused__native_batch_norm_legit_no_training__prelu_kernel_add_44,"ax",@progbits
	.align	128
        .global         triton_poi_fused__native_batch_norm_legit_no_training__prelu_kernel_add_44
        .type           triton_poi_fused__native_batch_norm_legit_no_training__prelu_kernel_add_44,@function
        .size           triton_poi_fused__native_batch_norm_legit_no_training__prelu_kernel_add_44,(.L_x_1 - triton_poi_fused__native_batch_norm_legit_no_training__prelu_kernel_add_44)
        .other          triton_poi_fused__native_batch_norm_legit_no_training__prelu_kernel_add_44,@"STO_CUDA_ENTRY STV_DEFAULT"
triton_poi_fused__native_batch_norm_legit_no_training__prelu_kernel_add_44:
.text.triton_poi_fused__native_batch_norm_legit_no_training__prelu_kernel_add_44:
[----:B------:R-:W-:Y:S01]  /*0000*/  LDC R1, c[0x0][0x28] ;  /* 0x00000a00ff017b82 */ /* 0x000fe20000000800 */
[----:B------:R-:W1:Y:S07]  /*0010*/  S2R R0, SR_TID.X ;  /* 0x0000000000007919 */ /* 0x000e6e0000002100 */
[----:B------:R-:W2:Y:S01]  /*0020*/  LDC.64 R8, c[0x0][0x228] ;  /* 0x00008a00ff087b82 */ /* 0x000ea20000000a00 */
[----:B------:R-:W-:Y:S01]  /*0030*/  ULDC.64 UR4, c[0x0][0x208] ;  /* 0x0000820000047ab9 */ /* 0x000fe20000000a00 */
[----:B------:R-:W3:Y:S06]  /*0040*/  S2R R11, SR_CTAID.X ;  /* 0x00000000000b7919 */ /* 0x000eec0000002500 */
[----:B------:R-:W4:Y:S08]  /*0050*/  LDC.64 R20, c[0x0][0x220] ;  /* 0x00008800ff147b82 */ /* 0x000f300000000a00 */
[----:B------:R-:W5:Y:S08]  /*0060*/  LDC.64 R16, c[0x0][0x238] ;  /* 0x00008e00ff107b82 */ /* 0x000f700000000a00 */
[----:B------:R-:W4:Y:S01]  /*0070*/  LDC.64 R18, c[0x0][0x230] ;  /* 0x00008c00ff127b82 */ /* 0x000f220000000a00 */
[----:B-1----:R-:W-:-:S07]  /*0080*/  SHF.L.U32 R0, R0, 0x1, RZ ;  /* 0x0000000100007819 */ /* 0x002fce00000006ff */
[----:B------:R-:W1:Y:S01]  /*0090*/  LDC.64 R14, c[0x0][0x248] ;  /* 0x00009200ff0e7b82 */ /* 0x000e620000000a00 */
[----:B---3--:R-:W-:Y:S02]  /*00a0*/  SHF.R.S32.HI R2, RZ, 0x17, R11 ;  /* 0x00000017ff027819 */ /* 0x008fe4000001140b */
[----:B------:R-:W-:Y:S02]  /*00b0*/  LOP3.LUT R0, R0, 0xfe, RZ, 0xc0, !PT ;  /* 0x000000fe00007812 */ /* 0x000fe400078ec0ff */
[----:B------:R-:W-:-:S03]  /*00c0*/  SGXT R2, R2, 0x1 ;  /* 0x000000010202781a */ /* 0x000fc60000000200 */
[----:B------:R-:W3:Y:S01]  /*00d0*/  LDC.64 R4, c[0x0][0x250] ;  /* 0x00009400ff047b82 */ /* 0x000ee20000000a00 */
[----:B------:R-:W-:-:S04]  /*00e0*/  LEA R11, R11, R0, 0x8 ;  /* 0x000000000b0b7211 */ /* 0x000fc800078e40ff */
[----:B------:R-:W-:-:S03]  /*00f0*/  LEA.HI R2, R2, R11, RZ, 0x4 ;  /* 0x0000000b02027211 */ /* 0x000fc600078f20ff */
[----:B------:R-:W1:Y:S01]  /*0100*/  LDC.64 R6, c[0x0][0x240] ;  /* 0x00009000ff067b82 */ /* 0x000e620000000a00 */
[--C-:B------:R-:W-:Y:S02]  /*0110*/  SHF.R.S32.HI R13, RZ, 0x4, R2.reuse ;  /* 0x00000004ff0d7819 */ /* 0x100fe40000011402 */
[----:B------:R-:W-:-:S04]  /*0120*/  SHF.R.S32.HI R2, RZ, 0x1f, R2 ;  /* 0x0000001fff027819 */ /* 0x000fc80000011402 */
[----:B------:R-:W-:-:S04]  /*0130*/  LEA.HI R2, R2, R13, RZ, 0x6 ;  /* 0x0000000d02027211 */ /* 0x000fc800078f30ff */
[----:B------:R-:W-:-:S04]  /*0140*/  LOP3.LUT R2, R2, 0xffffffc0, RZ, 0xc0, !PT ;  /* 0xffffffc002027812 */ /* 0x000fc800078ec0ff */
[----:B------:R-:W-:Y:S02]  /*0150*/  IADD3 R13, R13, -R2, RZ ;  /* 0x800000020d0d7210 */ /* 0x000fe40007ffe0ff */
[----:B------:R-:W1:Y:S03]  /*0160*/  LDC.64 R2, c[0x0][0x218] ;  /* 0x00008600ff027b82 */ /* 0x000e660000000a00 */
[----:B--2---:R-:W-:-:S05]  /*0170*/  IMAD.WIDE R8, R13, 0x4, R8 ;  /* 0x000000040d087825 */ /* 0x004fca00078e0208 */
[----:B------:R2:W3:Y:S01]  /*0180*/  LDG.E.EL R0, desc[UR4][R8.64] ;  /* 0x0000000408007981 */ /* 0x0004e2000c2e1900 */
[----:B----4-:R-:W-:-:S05]  /*0190*/  IMAD.WIDE R20, R13, 0x4, R20 ;  /* 0x000000040d147825 */ /* 0x010fca00078e0214 */
[----:B------:R-:W4:Y:S01]  /*01a0*/  LDG.E.EL R10, desc[UR4][R20.64] ;  /* 0x00000004140a7981 */ /* 0x000f22000c2e1900 */
[----:B--2---:R-:W2:Y:S01]  /*01b0*/  LDC.64 R8, c[0x0][0x258] ;  /* 0x00009600ff087b82 */ /* 0x004ea20000000a00 */
[----:B01----:R-:W-:-:S04]  /*01c0*/  IMAD.WIDE R2, R11, 0x4, R2 ;  /* 0x000000040b027825 */ /* 0x003fc800078e0202 */
[C---:B-----5:R-:W-:Y:S02]  /*01d0*/  IMAD.WIDE R16, R13.reuse, 0x4, R16 ;  /* 0x000000040d107825 */ /* 0x060fe400078e0210 */
[----:B------:R-:W4:Y:S02]  /*01e0*/  LDG.E.64 R2, desc[UR4][R2.64] ;  /* 0x0000000402027981 */ /* 0x000f24000c1e1b00 */
[----:B------:R-:W-:Y:S02]  /*01f0*/  IMAD.WIDE R18, R13, 0x4, R18 ;  /* 0x000000040d127825 */ /* 0x000fe400078e0212 */
[----:B------:R-:W5:Y:S02]  /*0200*/  LDG.E.EL R17, desc[UR4][R16.64] ;  /* 0x0000000410117981 */ /* 0x000f64000c2e1900 */
[----:B------:R-:W-:Y:S02]  /*0210*/  IMAD.WIDE R14, R11, 0x4, R14 ;  /* 0x000000040b0e7825 */ /* 0x000fe400078e020e */
[----:B------:R-:W5:Y:S04]  /*0220*/  LDG.E.EL R12, desc[UR4][R18.64] ;  /* 0x00000004120c7981 */ /* 0x000f68000c2e1900 */
[----:B------:R-:W5:Y:S01]  /*0230*/  LDG.E.64 R14, desc[UR4][R14.64] ;  /* 0x000000040e0e7981 */ /* 0x000f62000c1e1b00 */
[----:B---3--:R-:W-:-:S04]  /*0240*/  IMAD.WIDE R24, R13, 0x4, R4 ;  /* 0x000000040d187825 */ /* 0x008fc800078e0204 */
[----:B------:R-:W-:Y:S02]  /*0250*/  IMAD.WIDE R22, R13, 0x4, R6 ;  /* 0x000000040d167825 */ /* 0x000fe400078e0206 */
[----:B------:R-:W3:Y:S02]  /*0260*/  LDG.E.EL R6, desc[UR4][R24.64] ;  /* 0x0000000418067981 */ /* 0x000ee4000c2e1900 */
[----:B--2---:R-:W-:Y:S02]  /*0270*/  IMAD.WIDE R4, R11, 0x4, R8 ;  /* 0x000000040b047825 */ /* 0x004fe400078e0208 */
[----:B------:R-:W2:Y:S04]  /*0280*/  LDG.E.EL R22, desc[UR4][R22.64] ;  /* 0x0000000416167981 */ /* 0x000ea8000c2e1900 */
[----:B------:R-:W2:Y:S01]  /*0290*/  LDG.E.64 R4, desc[UR4][R4.64] ;  /* 0x0000000404047981 */ /* 0x000ea2000c1e1b00 */
[----:B------:R-:W-:Y:S01]  /*02a0*/  HFMA2.MMA R8, -RZ, RZ, 1.625, 0 ;  /* 0x3e800000ff087435 */ /* 0x000fe200000001ff */
[----:B------:R-:W-:-:S04]  /*02b0*/  FADD R0, R0, 9.9999997473787516356e-06 ;  /* 0x3727c5ac00007421 */ /* 0x000fc80000000000 */
[----:B------:R-:W0:Y:S02]  /*02c0*/  MUFU.SQRT R7, R0 ;  /* 0x0000000000077308 */ /* 0x000e240000002000 */
[C---:B0-----:R-:W-:Y:S02]  /*02d0*/  FSETP.GT.AND P0, PT, R7.reuse, 8.50705917302346158658e+37, PT ;  /* 0x7e8000000700780b */ /* 0x041fe40003f04000 */
[----:B------:R-:W-:-:S11]  /*02e0*/  FSETP.GEU.AND P1, PT, R7, 1.175494350822287508e-38, PT ;  /* 0x008000000700780b */ /* 0x000fd60003f2e000 */
[----:B------:R-:W-:-:S04]  /*02f0*/  @P0 FMUL R7, R7, 0.25 ;  /* 0x3e80000007070820 */ /* 0x000fc80000400000 */
[----:B------:R-:W-:-:S06]  /*0300*/  @!P1 FMUL R7, R7, 16777216 ;  /* 0x4b80000007079820 */ /* 0x000fcc0000400000 */
[----:B------:R-:W0:Y:S01]  /*0310*/  MUFU.RCP R7, R7 ;  /* 0x0000000700077308 */ /* 0x000e220000001000 */
[----:B------:R-:W-:Y:S01]  /*0320*/  FSEL R8, R8, 1, P0 ;  /* 0x3f80000008087808 */ /* 0x000fe20000000000 */
[----:B----4-:R-:W-:-:S04]  /*0330*/  FADD R2, R2, -R10 ;  /* 0x8000000a02027221 */ /* 0x010fc80000000000 */
[----:B------:R-:W-:Y:S01]  /*0340*/  @!P1 FMUL R8, R8, 16777216 ;  /* 0x4b80000008089820 */ /* 0x000fe20000400000 */
[----:B------:R-:W-:-:S03]  /*0350*/  FADD R3, R3, -R10 ;  /* 0x8000000a03037221 */ /* 0x000fc60000000000 */
[----:B0-----:R-:W-:-:S04]  /*0360*/  FMUL R8, R7, R8 ;  /* 0x0000000807087220 */ /* 0x001fc80000400000 */
[-C--:B------:R-:W-:Y:S01]  /*0370*/  FMUL R0, R2, R8.reuse ;  /* 0x0000000802007220 */ /* 0x080fe20000400000 */
[----:B------:R-:W-:Y:S02]  /*0380*/  FMUL R8, R3, R8 ;  /* 0x0000000803087220 */ /* 0x000fe40000400000 */
[----:B------:R-:W0:Y:S01]  /*0390*/  LDC.64 R2, c[0x0][0x210] ;  /* 0x00008400ff027b82 */ /* 0x000e220000000a00 */
[C-C-:B-----5:R-:W-:Y:S01]  /*03a0*/  FFMA R9, R12.reuse, R0, R17.reuse ;  /* 0x000000000c097223 */ /* 0x160fe20000000011 */
[----:B------:R-:W-:Y:S01]  /*03b0*/  FFMA R17, R12, R8, R17 ;  /* 0x000000080c117223 */ /* 0x000fe20000000011 */
[----:B------:R-:W-:Y:S02]  /*03c0*/  FSETP.GT.AND P2, PT, R14, RZ, PT ;  /* 0x000000ff0e00720b */ /* 0x000fe40003f44000 */
[----:B------:R-:W-:Y:S02]  /*03d0*/  FSETP.GT.AND P3, PT, R15, RZ, PT ;  /* 0x000000ff0f00720b */ /* 0x000fe40003f64000 */
[----:B------:R-:W-:-:S02]  /*03e0*/  FSETP.GT.AND P0, PT, R9, RZ, PT ;  /* 0x000000ff0900720b */ /* 0x000fc40003f04000 */
[----:B------:R-:W-:-:S07]  /*03f0*/  FSETP.GT.AND P1, PT, R17, RZ, PT ;  /* 0x000000ff1100720b */ /* 0x000fce0003f24000 */
[-C--:B---3--:R-:W-:Y:S02]  /*0400*/  @!P2 FMUL R14, R14, R6.reuse ;  /* 0x000000060e0ea220 */ /* 0x088fe40000400000 */
[----:B------:R-:W-:Y:S02]  /*0410*/  @!P3 FMUL R15, R15, R6 ;  /* 0x000000060f0fb220 */ /* 0x000fe40000400000 */
[----:B--2---:R-:W-:Y:S01]  /*0420*/  @!P0 FMUL R9, R22, R9 ;  /* 0x0000000916098220 */ /* 0x004fe20000400000 */
[----:B------:R-:W-:Y:S01]  /*0430*/  FADD R4, R4, R14 ;  /* 0x0000000e04047221 */ /* 0x000fe20000000000 */
[----:B------:R-:W-:Y:S01]  /*0440*/  @!P1 FMUL R17, R22, R17 ;  /* 0x0000001116119220 */ /* 0x000fe20000400000 */
[----:B------:R-:W-:Y:S01]  /*0450*/  FADD R0, R5, R15 ;  /* 0x0000000f05007221 */ /* 0x000fe20000000000 */
[----:B0-----:R-:W-:-:S04]  /*0460*/  IMAD.WIDE R2, R11, 0x4, R2 ;  /* 0x000000040b027825 */ /* 0x001fc800078e0202 */
[----:B------:R-:W-:Y:S01]  /*0470*/  FADD R4, R9, R4 ;  /* 0x0000000409047221 */ /* 0x000fe20000000000 */
[----:B------:R-:W-:-:S05]  /*0480*/  FADD R5, R17, R0 ;  /* 0x0000000011057221 */ /* 0x000fca0000000000 */
[----:B------:R-:W-:Y:S01]  /*0490*/  STG.E.64 desc[UR4][R2.64], R4 ;  /* 0x0000000402007986 */ /* 0x000fe2000c101b04 */
[----:B------:R-:W-:Y:S05]  /*04a0*/  EXIT ;  /* 0x000000000000794d */ /* 0x000fea0003800000 */
.L_x_0:
[----:B------:R-:W-:-:S00]  /*04b0*/  BRA `(.L_x_0) ;  /* 0xfffffffc00fc7947 */ /* 0x000fc0000383ffff */
[----:B------:R-:W-:-:S00]  /*04c0*/  NOP ;  /* 0x0000000000007918 */ /* 0x000fc00000000000 */
        /* <DEDUP_REMOVED lines=11> */
.L_x_1:


//--------------------- .nv.global.init           --------------------------
	.section	.nv.global.init,"aw",@progbits
.nv.global.init:
	.type		_$_str,@object
	.size		_$_str,(_$_str_$_2 - _$_str)
_$_str:
        /*0000*/ 	.byte	0x5f, 0x5f, 0x43, 0x55, 0x44, 0x41, 0x5f, 0x46, 0x54, 0x5a, 0x00
	.type		_$_str_$_2,@object
	.size		_$_str_$_2,(.L_1 - _$_str_$_2)
_$_str_$_2:
        /*000b*/ 	.byte	0x5f, 0x5f, 0x43, 0x55, 0x44, 0x41, 0x5f, 0x50, 0x52, 0x45, 0x43, 0x5f, 0x53, 0x51, 0x52, 0x54
        /*001b*/ 	.byte	0x00
.L_1:


//--------------------- .nv.constant0.triton_poi_fused__native_batch_norm_legit_no_training__prelu_kernel_add_44 --------------------------
	.section	.nv.constant0.triton_poi_fused__native_batch_norm_legit_no_training__prelu_kernel_add_44,"a",@progbits
	.sectionflags	@""
	.align	4
.nv.constant0.triton_poi_fused__native_batch_norm_legit_no_training__prelu_kernel_add_44:
	.zero		612
